//
// Generated by NVIDIA NVVM Compiler
//
// Compiler Build ID: CL-36424714
// Cuda compilation tools, release 13.0, V13.0.88
// Based on NVVM 20.0.0
//

.version 9.0
.target sm_100
.address_size 64

	// .globl	_Z4syncILj128EEvPf
// _ZZ4syncILj128EEvPfE3tmp has been demoted

.visible .entry _Z4syncILj128EEvPf(
	.param .u64 .ptr .align 1 _Z4syncILj128EEvPf_param_0
)
{
	.reg .b32 	%r<9>;
	.reg .b32 	%f<3>;
	.reg .b64 	%rd<5>;
	// demoted variable
	.shared .align 4 .b8 _ZZ4syncILj128EEvPfE3tmp[512];
	ld.param.u64 	%rd1, [_Z4syncILj128EEvPf_param_0];
	cvta.to.global.u64 	%rd2, %rd1;
	mov.u32 	%r1, %ctaid.x;
	mov.u32 	%r2, %ntid.x;
	mov.u32 	%r3, %tid.x;
	mad.lo.s32 	%r4, %r1, %r2, %r3;
	cvt.rn.f32.u32 	%f1, %r4;
	shl.b32 	%r5, %r4, 2;
	mov.u32 	%r6, _ZZ4syncILj128EEvPfE3tmp;
	add.s32 	%r7, %r6, %r5;
	st.shared.f32 	[%r7], %f1;
	bar.sync 	0;
	sub.s32 	%r8, %r6, %r5;
	ld.shared.f32 	%f2, [%r8+508];
	mul.wide.u32 	%rd3, %r4, 4;
	add.s64 	%rd4, %rd2, %rd3;
	st.global.f32 	[%rd4], %f2;
	ret;

}


// ===== COMPILED SASS (sm_100) =====

	.target	sm_100

	.elftype	@"ET_EXEC"


//--------------------- .note.nv.tkinfo           --------------------------
	.section	.note.nv.tkinfo,"",@"SHT_NOTE"
	.sectionflags	@"SHF_NOTE_NV_TKINFO"
	.tkinfo
        /*0018*/ 	.word	0x00000002
        /*0030*/ 	.string	""
        /*0030*/ 	.string	"ptxas"
        /*0030*/ 	.string	"Cuda compilation tools, release 13.0, V13.0.88"
        /*0030*/ 	.string	"Build cuda_13.0.r13.0/compiler.36424714_0"
        /*0030*/ 	.string	"-arch sm_100 -m 64 "



//--------------------- .note.nv.cuinfo           --------------------------
	.section	.note.nv.cuinfo,"",@"SHT_NOTE"
	.sectionflags	@"SHF_NOTE_NV_CUINFO"
        /*0018*/ 	.short	0x0002
        /*001a*/ 	.short	0x0064
        /*001c*/ 	.short	0x0082
	.zero		2


//--------------------- .nv.info                  --------------------------
	.section	.nv.info,"",@"SHT_CUDA_INFO"
	.align	4


	//----- nvinfo : EIATTR_REGCOUNT
	.align		4
        /*0000*/ 	.byte	0x04, 0x2f
        /*0002*/ 	.short	(.L_1 - .L_0)
	.align		4
.L_0:
        /*0004*/ 	.word	index@(_Z4syncILj128EEvPf)
        /*0008*/ 	.word	0x0000000c


	//----- nvinfo : EIATTR_FRAME_SIZE
	.align		4
.L_1:
        /*000c*/ 	.byte	0x04, 0x11
        /*000e*/ 	.short	(.L_3 - .L_2)
	.align		4
.L_2:
        /*0010*/ 	.word	index@(_Z4syncILj128EEvPf)
        /*0014*/ 	.word	0x00000000


	//----- nvinfo : EIATTR_MIN_STACK_SIZE
	.align		4
.L_3:
        /*0018*/ 	.byte	0x04, 0x12
        /*001a*/ 	.short	(.L_5 - .L_4)
	.align		4
.L_4:
        /*001c*/ 	.word	index@(_Z4syncILj128EEvPf)
        /*0020*/ 	.word	0x00000000
.L_5:


//--------------------- .nv.compat                --------------------------
	.section	.nv.compat,"",@"SHT_CUDA_COMPAT_INFO"
	.align	4
        /*0000*/ 	.byte	0x02, 0x09, 0x00, 0x00, 0x02, 0x02, 0x01, 0x00, 0x02, 0x05, 0x05, 0x00, 0x03, 0x07, 0x01, 0x01
        /*0010*/ 	.byte	0x02, 0x03, 0x00, 0x00, 0x02, 0x06, 0x01, 0x00, 0x04, 0x0b, 0x08, 0x00, 0x09, 0x00, 0x00, 0x00
        /*0020*/ 	.byte	0x00, 0x00, 0x00, 0x00


//--------------------- .nv.info._Z4syncILj128EEvPf --------------------------
	.section	.nv.info._Z4syncILj128EEvPf,"",@"SHT_CUDA_INFO"
	.sectionflags	@""
	.align	4


	//----- nvinfo : EIATTR_CUDA_API_VERSION
	.align		4
        /*0000*/ 	.byte	0x04, 0x37
        /*0002*/ 	.short	(.L_7 - .L_6)
.L_6:
        /*0004*/ 	.word	0x00000082


	//----- nvinfo : EIATTR_KPARAM_INFO
	.align		4
.L_7:
        /*0008*/ 	.byte	0x04, 0x17
        /*000a*/ 	.short	(.L_9 - .L_8)
.L_8:
        /*000c*/ 	.word	0x00000000
        /*0010*/ 	.short	0x0000
        /*0012*/ 	.short	0x0000
        /*0014*/ 	.byte	0x00, 0xf5, 0x21, 0x00


	//----- nvinfo : EIATTR_SPARSE_MMA_MASK
	.align		4
.L_9:
        /*0018*/ 	.byte	0x03, 0x50
        /*001a*/ 	.short	0x0000


	//----- nvinfo : EIATTR_MAXREG_COUNT
	.align		4
        /*001c*/ 	.byte	0x03, 0x1b
        /*001e*/ 	.short	0x00ff


	//----- nvinfo : EIATTR_NUM_BARRIERS
	.align		4
        /*0020*/ 	.byte	0x02, 0x4c
        /*0022*/ 	.byte	0x01
	.zero		1


	//----- nvinfo : EIATTR_MERCURY_ISA_VERSION
	.align		4
        /*0024*/ 	.byte	0x03, 0x5f
        /*0026*/ 	.short	0x0101


	//----- nvinfo : EIATTR_VRC_CTA_INIT_COUNT
	.align		4
        /*0028*/ 	.byte	0x02, 0x4a
	.zero		1
	.zero		1


	//----- nvinfo : EIATTR_EXIT_INSTR_OFFSETS
	.align		4
        /*002c*/ 	.byte	0x04, 0x1c
        /*002e*/ 	.short	(.L_11 - .L_10)


	//   ....[0]....
.L_10:
        /*0030*/ 	.word	0x00000120


	//----- nvinfo : EIATTR_CBANK_PARAM_SIZE
	.align		4
.L_11:
        /*0034*/ 	.byte	0x03, 0x19
        /*0036*/ 	.short	0x0008


	//----- nvinfo : EIATTR_PARAM_CBANK
	.align		4
        /*0038*/ 	.byte	0x04, 0x0a
        /*003a*/ 	.short	(.L_13 - .L_12)
	.align		4
.L_12:
        /*003c*/ 	.word	index@(.nv.constant0._Z4syncILj128EEvPf)
        /*0040*/ 	.short	0x0380
        /*0042*/ 	.short	0x0008


	//----- nvinfo : EIATTR_SW_WAR
	.align		4
.L_13:
        /*0044*/ 	.byte	0x04, 0x36
        /*0046*/ 	.short	(.L_15 - .L_14)
.L_14:
        /*0048*/ 	.word	0x00000008
.L_15:


//--------------------- .nv.callgraph             --------------------------
	.section	.nv.callgraph,"",@"SHT_CUDA_CALLGRAPH"
	.align	4
	.sectionentsize	8
	.align		4
        /*0000*/ 	.word	0x00000000
	.align		4
        /*0004*/ 	.word	0xffffffff
	.align		4
        /*0008*/ 	.word	0x00000000
	.align		4
        /*000c*/ 	.word	0xfffffffe
	.align		4
        /*0010*/ 	.word	0x00000000
	.align		4
        /*0014*/ 	.word	0xfffffffd
	.align		4
        /*0018*/ 	.word	0x00000000
	.align		4
        /*001c*/ 	.word	0xfffffffc


//--------------------- .text._Z4syncILj128EEvPf  --------------------------
	.section	.text._Z4syncILj128EEvPf,"ax",@progbits
	.align	128
        .global         _Z4syncILj128EEvPf
        .type           _Z4syncILj128EEvPf,@function
        .size           _Z4syncILj128EEvPf,(.L_x_1 - _Z4syncILj128EEvPf)
        .other          _Z4syncILj128EEvPf,@"STO_CUDA_ENTRY STV_DEFAULT"
_Z4syncILj128EEvPf:
.text._Z4syncILj128EEvPf:
[----:B------:R-:W-:Y:S01]  /*0000*/  LDC R1, c[0x0][0x37c] ;  /* 0x0000df00ff017b82 */ /* 0x000fe20000000800 */
[----:B------:R-:W0:Y:S07]  /*0010*/  S2R R2, SR_TID.X ;  /* 0x0000000000027919 */ /* 0x000e2e0000002100 */
[----:B------:R-:W0:Y:S01]  /*0020*/  S2UR UR4, SR_CTAID.X ;  /* 0x00000000000479c3 */ /* 0x000e220000002500 */
[----:B------:R-:W-:Y:S01]  /*0030*/  MOV R0, 0x400 ;  /* 0x0000040000007802 */ /* 0x000fe20000000f00 */
[----:B------:R-:W1:Y:S06]  /*0040*/  S2R R3, SR_CgaCtaId ;  /* 0x0000000000037919 */ /* 0x000e6c0000008800 */
[----:B------:R-:W0:Y:S02]  /*0050*/  LDC R5, c[0x0][0x360] ;  /* 0x0000d800ff057b82 */ /* 0x000e240000000800 */
[----:B0-----:R-:W-:Y:S01]  /*0060*/  IMAD R5, R5, UR4, R2 ;  /* 0x0000000405057c24 */ /* 0x001fe2000f8e0202 */
[----:B------:R-:W0:Y:S01]  /*0070*/  LDCU.64 UR4, c[0x0][0x358] ;  /* 0x00006b00ff0477ac */ /* 0x000e220008000a00 */
[----:B-1----:R-:W-:-:S03]  /*0080*/  LEA R2, R3, R0, 0x18 ;  /* 0x0000000003027211 */ /* 0x002fc600078ec0ff */
[----:B------:R-:W-:Y:S02]  /*0090*/  I2FP.F32.U32 R0, R5 ;  /* 0x0000000500007245 */ /* 0x000fe40000201000 */
[C---:B------:R-:W-:Y:S01]  /*00a0*/  LEA R7, R5.reuse, R2, 0x2 ;  /* 0x0000000205077211 */ /* 0x040fe200078e10ff */
[C---:B------:R-:W-:Y:S02]  /*00b0*/  IMAD R4, R5.reuse, -0x4, R2 ;  /* 0xfffffffc05047824 */ /* 0x040fe400078e0202 */
[----:B------:R-:W1:Y:S02]  /*00c0*/  LDC.64 R2, c[0x0][0x380] ;  /* 0x0000e000ff027b82 */ /* 0x000e640000000a00 */
[----:B------:R-:W-:Y:S06]  /*00d0*/  STS [R7], R0 ;  /* 0x0000000007007388 */ /* 0x000fec0000000800 */
[----:B------:R-:W-:Y:S01]  /*00e0*/  BAR.SYNC.DEFER_BLOCKING 0x0 ;  /* 0x0000000000007b1d */ /* 0x000fe20000010000 */
[----:B-1----:R-:W-:-:S05]  /*00f0*/  IMAD.WIDE.U32 R2, R5, 0x4, R2 ;  /* 0x0000000405027825 */ /* 0x002fca00078e0002 */
[----:B------:R-:W0:Y:S04]  /*0100*/  LDS R9, [R4+0x1fc] ;  /* 0x0001fc0004097984 */ /* 0x000e280000000800 */
[----:B0-----:R-:W-:Y:S01]  /*0110*/  STG.E desc[UR4][R2.64], R9 ;  /* 0x0000000902007986 */ /* 0x001fe2000c101904 */
[----:B------:R-:W-:Y:S05]  /*0120*/  EXIT ;  /* 0x000000000000794d */ /* 0x000fea0003800000 */
.L_x_0:
[----:B------:R-:W-:-:S00]  /*0130*/  BRA `(.L_x_0) ;  /* 0xfffffffc00fc7947 */ /* 0x000fc0000383ffff */
[----:B------:R-:W-:-:S00]  /*0140*/  NOP ;  /* 0x0000000000007918 */ /* 0x000fc00000000000 */
        /* <DEDUP_REMOVED lines=11> */
.L_x_1:


//--------------------- .nv.shared._Z4syncILj128EEvPf --------------------------
	.section	.nv.shared._Z4syncILj128EEvPf,"aw",@nobits
	.sectionflags	@""
	.align	4
.nv.shared._Z4syncILj128EEvPf:
	.zero		1536


//--------------------- .nv.shared.reserved.0     --------------------------
	.section	.nv.shared.reserved.0,"aw",@nobits
	.weak		__nv_reservedSMEM_offset_0_alias
	.size		__nv_reservedSMEM_offset_0_alias, 0, 64
	.other		__nv_reservedSMEM_offset_0_alias,@"STO_CUDA_RESERVED_SHARED STV_DEFAULT"
__nv_reservedSMEM_offset_0_alias:
	.zero		0
	.zero		64


//--------------------- .nv.constant0._Z4syncILj128EEvPf --------------------------
	.section	.nv.constant0._Z4syncILj128EEvPf,"a",@progbits
	.sectionflags	@""
	.align	4
.nv.constant0._Z4syncILj128EEvPf:
	.zero		904


//--------------------- SYMBOLS --------------------------

	.type		.nv.reservedSmem.offset0,@object
	.size		.nv.reservedSmem.offset0,0x4
	.type		.nv.reservedSmem.cap,@object
	.size		.nv.reservedSmem.cap,0x4
